	.headerflags	@"EF_CUDA_TEXMODE_UNIFIED EF_CUDA_64BIT_ADDRESS EF_CUDA_ACCELERATORS EF_CUDA_SM90 EF_CUDA_VIRTUAL_SM(EF_CUDA_SM90)"
	.elftype	@"ET_EXEC"


//--------------------- .nv.info                  --------------------------
	.section	.nv.info,"",@"SHT_CUDA_INFO"
	.align	4


	//----- nvinfo : EIATTR_REGCOUNT
	.align		4
        /*0000*/ 	.byte	0x04, 0x2f
        /*0002*/ 	.short	(.L_2 - .L_1)
	.align		4
.L_1:
        /*0004*/ 	.word	index@(triton_per_fused_native_group_norm_22)
        /*0008*/ 	.word	0x00000014


	//----- nvinfo : EIATTR_MIN_STACK_SIZE
	.align		4
.L_2:
        /*000c*/ 	.byte	0x04, 0x12
        /*000e*/ 	.short	(.L_4 - .L_3)
	.align		4
.L_3:
        /*0010*/ 	.word	index@(triton_per_fused_native_group_norm_22)
        /*0014*/ 	.word	0x00000000


	//----- nvinfo : EIATTR_FRAME_SIZE
	.align		4
.L_4:
        /*0018*/ 	.byte	0x04, 0x11
        /*001a*/ 	.short	(.L_6 - .L_5)
	.align		4
.L_5:
        /*001c*/ 	.word	index@(triton_per_fused_native_group_norm_22)
        /*0020*/ 	.word	0x00000000


	//----- nvinfo : EIATTR_MIN_STACK_SIZE
	.align		4
.L_6:
        /*0024*/ 	.byte	0x04, 0x12
        /*0026*/ 	.short	(.L_8 - .L_7)
	.align		4
.L_7:
        /*0028*/ 	.word	index@(triton_per_fused_native_group_norm_22)
        /*002c*/ 	.word	0x00000000
.L_8:


//--------------------- .nv.info.triton_per_fused_native_group_norm_22 --------------------------
	.section	.nv.info.triton_per_fused_native_group_norm_22,"",@"SHT_CUDA_INFO"
	.sectionflags	@""
	.align	4


	//----- nvinfo : EIATTR_CUDA_API_VERSION
	.align		4
        /*0000*/ 	.byte	0x04, 0x37
        /*0002*/ 	.short	(.L_10 - .L_9)
.L_9:
        /*0004*/ 	.word	0x0000007c


	//----- nvinfo : EIATTR_KPARAM_INFO
	.align		4
.L_10:
        /*0008*/ 	.byte	0x04, 0x17
        /*000a*/ 	.short	(.L_12 - .L_11)
.L_11:
        /*000c*/ 	.word	0x00000000
        /*0010*/ 	.short	0x0007
        /*0012*/ 	.short	0x0034
        /*0014*/ 	.byte	0x00, 0xf0, 0x11, 0x00


	//----- nvinfo : EIATTR_KPARAM_INFO
	.align		4
.L_12:
        /*0018*/ 	.byte	0x04, 0x17
        /*001a*/ 	.short	(.L_14 - .L_13)
.L_13:
        /*001c*/ 	.word	0x00000000
        /*0020*/ 	.short	0x0006
        /*0022*/ 	.short	0x0030
        /*0024*/ 	.byte	0x00, 0xf0, 0x11, 0x00


	//----- nvinfo : EIATTR_KPARAM_INFO
	.align		4
.L_14:
        /*0028*/ 	.byte	0x04, 0x17
        /*002a*/ 	.short	(.L_16 - .L_15)
.L_15:
        /*002c*/ 	.word	0x00000000
        /*0030*/ 	.short	0x0005
        /*0032*/ 	.short	0x0028
        /*0034*/ 	.byte	0x00, 0xf4, 0x21, 0x00


	//----- nvinfo : EIATTR_KPARAM_INFO
	.align		4
.L_16:
        /*0038*/ 	.byte	0x04, 0x17
        /*003a*/ 	.short	(.L_18 - .L_17)
.L_17:
        /*003c*/ 	.word	0x00000000
        /*0040*/ 	.short	0x0004
        /*0042*/ 	.short	0x0020
        /*0044*/ 	.byte	0x00, 0xf4, 0x21, 0x00


	//----- nvinfo : EIATTR_KPARAM_INFO
	.align		4
.L_18:
        /*0048*/ 	.byte	0x04, 0x17
        /*004a*/ 	.short	(.L_20 - .L_19)
.L_19:
        /*004c*/ 	.word	0x00000000
        /*0050*/ 	.short	0x0003
        /*0052*/ 	.short	0x0018
        /*0054*/ 	.byte	0x00, 0xf4, 0x21, 0x00


	//----- nvinfo : EIATTR_KPARAM_INFO
	.align		4
.L_20:
        /*0058*/ 	.byte	0x04, 0x17
        /*005a*/ 	.short	(.L_22 - .L_21)
.L_21:
        /*005c*/ 	.word	0x00000000
        /*0060*/ 	.short	0x0002
        /*0062*/ 	.short	0x0010
        /*0064*/ 	.byte	0x00, 0xf4, 0x21, 0x00


	//----- nvinfo : EIATTR_KPARAM_INFO
	.align		4
.L_22:
        /*0068*/ 	.byte	0x04, 0x17
        /*006a*/ 	.short	(.L_24 - .L_23)
.L_23:
        /*006c*/ 	.word	0x00000000
        /*0070*/ 	.short	0x0001
        /*0072*/ 	.short	0x0008
        /*0074*/ 	.byte	0x00, 0xf4, 0x21, 0x00


	//----- nvinfo : EIATTR_KPARAM_INFO
	.align		4
.L_24:
        /*0078*/ 	.byte	0x04, 0x17
        /*007a*/ 	.short	(.L_26 - .L_25)
.L_25:
        /*007c*/ 	.word	0x00000000
        /*0080*/ 	.short	0x0000
        /*0082*/ 	.short	0x0000
        /*0084*/ 	.byte	0x00, 0xf4, 0x21, 0x00


	//----- nvinfo : EIATTR_SPARSE_MMA_MASK
	.align		4
.L_26:
        /*0088*/ 	.byte	0x03, 0x50
        /*008a*/ 	.short	0x0000


	//----- nvinfo : EIATTR_MAXREG_COUNT
	.align		4
        /*008c*/ 	.byte	0x03, 0x1b
        /*008e*/ 	.short	0x00ff


	//----- nvinfo : EIATTR_COOP_GROUP_MASK_REGIDS
	.align		4
        /*0090*/ 	.byte	0x04, 0x29
        /*0092*/ 	.short	(.L_28 - .L_27)


	//   ....[0]....
.L_27:
        /*0094*/ 	.word	0xffffffff


	//   ....[1]....
        /*0098*/ 	.word	0xffffffff


	//   ....[2]....
        /*009c*/ 	.word	0xffffffff


	//   ....[3]....
        /*00a0*/ 	.word	0xffffffff


	//   ....[4]....
        /*00a4*/ 	.word	0xffffffff


	//   ....[5]....
        /*00a8*/ 	.word	0xffffffff


	//----- nvinfo : EIATTR_COOP_GROUP_INSTR_OFFSETS
	.align		4
.L_28:
        /*00ac*/ 	.byte	0x04, 0x28
        /*00ae*/ 	.short	(.L_30 - .L_29)


	//   ....[0]....
.L_29:
        /*00b0*/ 	.word	0x00000190


	//   ....[1]....
        /*00b4*/ 	.word	0x000001d0


	//   ....[2]....
        /*00b8*/ 	.word	0x00000200


	//   ....[3]....
        /*00bc*/ 	.word	0x00000230


	//   ....[4]....
        /*00c0*/ 	.word	0x000003a0


	//   ....[5]....
        /*00c4*/ 	.word	0x000003e0


	//----- nvinfo : EIATTR_EXIT_INSTR_OFFSETS
	.align		4
.L_30:
        /*00c8*/ 	.byte	0x04, 0x1c
        /*00ca*/ 	.short	(.L_32 - .L_31)


	//   ....[0]....
.L_31:
        /*00cc*/ 	.word	0x00000530


	//   ....[1]....
        /*00d0*/ 	.word	0x00000550


	//----- nvinfo : EIATTR_REQNTID
	.align		4
.L_32:
        /*00d4*/ 	.byte	0x04, 0x10
        /*00d6*/ 	.short	(.L_34 - .L_33)
.L_33:
        /*00d8*/ 	.word	0x00000040
        /*00dc*/ 	.word	0x00000001
        /*00e0*/ 	.word	0x00000001


	//----- nvinfo : EIATTR_CBANK_PARAM_SIZE
	.align		4
.L_34:
        /*00e4*/ 	.byte	0x03, 0x19
        /*00e6*/ 	.short	0x0038


	//----- nvinfo : EIATTR_PARAM_CBANK
	.align		4
        /*00e8*/ 	.byte	0x04, 0x0a
        /*00ea*/ 	.short	(.L_36 - .L_35)
	.align		4
.L_35:
        /*00ec*/ 	.word	index@(.nv.constant0.triton_per_fused_native_group_norm_22)
        /*00f0*/ 	.short	0x0210
        /*00f2*/ 	.short	0x0038


	//----- nvinfo : EIATTR_SW_WAR
	.align		4
.L_36:
        /*00f4*/ 	.byte	0x04, 0x36
        /*00f6*/ 	.short	(.L_38 - .L_37)
.L_37:
        /*00f8*/ 	.word	0x00000008
.L_38:


//--------------------- .nv.callgraph             --------------------------
	.section	.nv.callgraph,"",@"SHT_CUDA_CALLGRAPH"
	.align	4
	.sectionentsize	8
	.align		4
        /*0000*/ 	.word	0x00000000
	.align		4
        /*0004*/ 	.word	0xffffffff
	.align		4
        /*0008*/ 	.word	0x00000000
	.align		4
        /*000c*/ 	.word	0xfffffffe
	.align		4
        /*0010*/ 	.word	0x00000000
	.align		4
        /*0014*/ 	.word	0xfffffffd
	.align		4
        /*0018*/ 	.word	0x00000000
	.align		4
        /*001c*/ 	.word	0xfffffffc


//--------------------- .nv.constant4             --------------------------
	.section	.nv.constant4,"a",@progbits
	.align	8
	.align		8
.nv.constant4:
        /*0000*/ 	.dword	_$_str


//--------------------- .text.triton_per_fused_native_group_norm_22 --------------------------
	.section	.text.triton_per_fused_native_group_norm_22,"ax",@progbits
	.align	128
        .global         triton_per_fused_native_group_norm_22
        .type           triton_per_fused_native_group_norm_22,@function
        .size           triton_per_fused_native_group_norm_22,(.L_x_1 - triton_per_fused_native_group_norm_22)
        .other          triton_per_fused_native_group_norm_22,@"STO_CUDA_ENTRY STV_DEFAULT"
triton_per_fused_native_group_norm_22:
.text.triton_per_fused_native_group_norm_22:
[----:B------:R-:W0:Y:S02]  /*0000*/  LDC R1, c[0x0][0x28] ;  /* 0x00000a00ff017b82 */ /* 0x000e240000000800 */
[----:B------:R-:W1:Y:S01]  /*0010*/  S2R R11, SR_TID.X ;  /* 0x00000000000b7919 */ /* 0x000e620000002100 */
[----:B------:R-:W2:Y:S01]  /*0020*/  LDC.64 R2, c[0x0][0x220] ;  /* 0x00008800ff027b82 */ /* 0x000ea20000000a00 */
[----:B------:R-:W-:Y:S01]  /*0030*/  HFMA2.MMA R10, -RZ, RZ, 0, 0 ;  /* 0x00000000ff0a7435 */ /* 0x000fe200000001ff */
[----:B------:R-:W-:Y:S01]  /*0040*/  ULDC.64 UR4, c[0x0][0x208] ;  /* 0x0000820000047ab9 */ /* 0x000fe20000000a00 */
[----:B------:R-:W3:Y:S05]  /*0050*/  S2R R5, SR_CTAID.X ;  /* 0x0000000000057919 */ /* 0x000eea0000002500 */
[----:B------:R-:W4:Y:S01]  /*0060*/  LDC.64 R6, c[0x0][0x218] ;  /* 0x00008600ff067b82 */ /* 0x000f220000000a00 */
[----:B-1----:R-:W-:-:S02]  /*0070*/  LOP3.LUT R0, R11, 0x7, RZ, 0xc0, !PT ;  /* 0x000000070b007812 */ /* 0x002fc400078ec0ff */
[----:B------:R-:W-:Y:S02]  /*0080*/  SHF.R.U32.HI R4, RZ, 0x3, R11 ;  /* 0x00000003ff047819 */ /* 0x000fe4000001160b */
[----:B---3--:R-:W-:Y:S02]  /*0090*/  LEA R0, R5, R0, 0x3 ;  /* 0x0000000005007211 */ /* 0x008fe400078e18ff */
[----:B------:R-:W-:Y:S02]  /*00a0*/  SGXT.U32 R4, R4, 0x2 ;  /* 0x000000020404781a */ /* 0x000fe40000000000 */
[C---:B------:R-:W-:Y:S02]  /*00b0*/  SHF.L.U32 R5, R0.reuse, 0x2, RZ ;  /* 0x0000000200057819 */ /* 0x040fe400000006ff */
[----:B------:R-:W-:Y:S02]  /*00c0*/  ISETP.GE.AND P1, PT, R0, 0x30, PT ;  /* 0x000000300000780c */ /* 0x000fe40003f26270 */
[----:B------:R-:W-:-:S02]  /*00d0*/  LOP3.LUT R9, R5, R4, RZ, 0xfc, !PT ;  /* 0x0000000405097212 */ /* 0x000fc400078efcff */
[----:B------:R-:W1:Y:S03]  /*00e0*/  LDC.64 R4, c[0x0][0x210] ;  /* 0x00008400ff047b82 */ /* 0x000e660000000a00 */
[----:B--2---:R-:W-:-:S06]  /*00f0*/  IMAD.WIDE R2, R9, 0x4, R2 ;  /* 0x0000000409027825 */ /* 0x004fcc00078e0202 */
[----:B------:R-:W2:Y:S01]  /*0100*/  @!P1 LDG.E R10, desc[UR4][R2.64] ;  /* 0x00000004020a9981 */ /* 0x000ea2000c1e1900 */
[----:B------:R-:W-:Y:S01]  /*0110*/  MOV R8, RZ ;  /* 0x000000ff00087202 */ /* 0x000fe20000000f00 */
[----:B----4-:R-:W-:-:S04]  /*0120*/  IMAD.WIDE R6, R9, 0x4, R6 ;  /* 0x0000000409067825 */ /* 0x010fc800078e0206 */
[----:B-1----:R-:W-:Y:S01]  /*0130*/  IMAD.WIDE R4, R9, 0x4, R4 ;  /* 0x0000000409047825 */ /* 0x002fe200078e0204 */
[----:B------:R-:W-:-:S04]  /*0140*/  HFMA2.MMA R9, -RZ, RZ, 0, 0 ;  /* 0x00000000ff097435 */ /* 0x000fc800000001ff */
[----:B------:R-:W3:Y:S06]  /*0150*/  @!P1 LDG.E R8, desc[UR4][R4.64] ;  /* 0x0000000404089981 */ /* 0x000eec000c1e1900 */
[----:B------:R-:W4:Y:S01]  /*0160*/  @!P1 LDG.E R9, desc[UR4][R6.64] ;  /* 0x0000000406099981 */ /* 0x000f22000c1e1900 */
[----:B--2---:R-:W-:-:S04]  /*0170*/  SEL R10, R10, RZ, !P1 ;  /* 0x000000ff0a0a7207 */ /* 0x004fc80004800000 */
[----:B------:R-:W-:-:S05]  /*0180*/  FSEL R10, R10, RZ, !P1 ;  /* 0x000000ff0a0a7208 */ /* 0x000fca0004800000 */
[----:B------:R-:W1:Y:S01]  /*0190*/  SHFL.BFLY PT, R13, R10, 0x10, 0x1f ;  /* 0x0e001f000a0d7f89 */ /* 0x000e6200000e0000 */
[----:B---3--:R-:W-:-:S04]  /*01a0*/  SEL R3, R8, RZ, !P1 ;  /* 0x000000ff08037207 */ /* 0x008fc80004800000 */
[----:B------:R-:W-:Y:S02]  /*01b0*/  FSEL R3, R3, RZ, !P1 ;  /* 0x000000ff03037208 */ /* 0x000fe40004800000 */
[----:B----4-:R-:W-:-:S03]  /*01c0*/  SEL R4, R9, RZ, !P1 ;  /* 0x000000ff09047207 */ /* 0x010fc60004800000 */
[----:B------:R-:W2:Y:S01]  /*01d0*/  SHFL.BFLY PT, R6, R3, 0x10, 0x1f ;  /* 0x0e001f0003067f89 */ /* 0x000ea200000e0000 */
[----:B------:R-:W-:Y:S01]  /*01e0*/  FSEL R4, R4, RZ, !P1 ;  /* 0x000000ff04047208 */ /* 0x000fe20004800000 */
[----:B-1----:R-:W-:-:S04]  /*01f0*/  FADD R2, R10, R13 ;  /* 0x0000000d0a027221 */ /* 0x002fc80000000000 */
[----:B------:R-:W1:Y:S01]  /*0200*/  SHFL.BFLY PT, R5, R4, 0x10, 0x1f ;  /* 0x0e001f0004057f89 */ /* 0x000e6200000e0000 */
[C---:B------:R-:W-:Y:S01]  /*0210*/  FMUL R15, R2.reuse, 0.25 ;  /* 0x3e800000020f7820 */ /* 0x040fe20000400000 */
[C---:B------:R-:W-:Y:S02]  /*0220*/  FSETP.GEU.AND P2, PT, |R2|.reuse, 1.175494350822287508e-38, PT ;  /* 0x008000000200780b */ /* 0x040fe40003f4e200 */
[----:B------:R-:W3:Y:S01]  /*0230*/  SHFL.BFLY PT, R17, R2, 0x8, 0x1f ;  /* 0x0d001f0002117f89 */ /* 0x000ee200000e0000 */
[C---:B------:R-:W-:Y:S02]  /*0240*/  FSETP.GT.AND P0, PT, |R2|.reuse, 8.50705917302346158658e+37, PT ;  /* 0x7e8000000200780b */ /* 0x040fe40003f04200 */
[----:B------:R-:W-:Y:S02]  /*0250*/  FSETP.NEU.AND P1, PT, R2, RZ, PT ;  /* 0x000000ff0200720b */ /* 0x000fe40003f2d000 */
[----:B------:R-:W-:-:S06]  /*0260*/  FSEL R15, R15, R2, P0 ;  /* 0x000000020f0f7208 */ /* 0x000fcc0000000000 */
[----:B------:R-:W-:-:S03]  /*0270*/  @!P2 FMUL R15, R15, 16777216 ;  /* 0x4b8000000f0fa820 */ /* 0x000fc60000400000 */
[----:B------:R-:W-:Y:S01]  /*0280*/  @P0 FMUL R13, R13, 0.25 ;  /* 0x3e8000000d0d0820 */ /* 0x000fe20000400000 */
[----:B--2---:R-:W-:Y:S01]  /*0290*/  FADD R6, -R3, R6 ;  /* 0x0000000603067221 */ /* 0x004fe20000000100 */
[----:B------:R-:W2:Y:S02]  /*02a0*/  MUFU.RCP R8, R15 ;  /* 0x0000000f00087308 */ /* 0x000ea40000001000 */
[----:B------:R-:W-:Y:S01]  /*02b0*/  @!P2 FMUL R13, R13, 16777216 ;  /* 0x4b8000000d0da820 */ /* 0x000fe20000400000 */
[----:B------:R-:W-:Y:S01]  /*02c0*/  FMUL R7, R6, R6 ;  /* 0x0000000606077220 */ /* 0x000fe20000400000 */
[----:B-1----:R-:W-:-:S03]  /*02d0*/  FADD R5, R4, R5 ;  /* 0x0000000504057221 */ /* 0x002fc60000000000 */
[----:B------:R-:W-:Y:S01]  /*02e0*/  FMUL R7, R10, R7 ;  /* 0x000000070a077220 */ /* 0x000fe20000400000 */
[----:B---3--:R-:W-:-:S05]  /*02f0*/  FADD R12, R2, R17 ;  /* 0x00000011020c7221 */ /* 0x008fca0000000000 */
[----:B------:R-:W-:Y:S01]  /*0300*/  FSETP.GT.AND P0, PT, |R12|, 8.50705917302346158658e+37, PT ;  /* 0x7e8000000c00780b */ /* 0x000fe20003f04200 */
[----:B--2---:R-:W-:Y:S01]  /*0310*/  FMUL R8, R8, R13 ;  /* 0x0000000d08087220 */ /* 0x004fe20000400000 */
[----:B------:R-:W-:-:S04]  /*0320*/  FSETP.GEU.AND P2, PT, |R12|, 1.175494350822287508e-38, PT ;  /* 0x008000000c00780b */ /* 0x000fc80003f4e200 */
[----:B------:R-:W-:Y:S02]  /*0330*/  FSEL R8, R8, RZ, P1 ;  /* 0x000000ff08087208 */ /* 0x000fe40000800000 */
[----:B------:R-:W-:-:S03]  /*0340*/  FSETP.NEU.AND P1, PT, R12, RZ, PT ;  /* 0x000000ff0c00720b */ /* 0x000fc60003f2d000 */
[----:B------:R-:W-:Y:S02]  /*0350*/  FFMA R3, R6, R8, R3 ;  /* 0x0000000806037223 */ /* 0x000fe40000000003 */
[----:B------:R-:W-:Y:S01]  /*0360*/  @P0 FMUL R12, R12, 0.25 ;  /* 0x3e8000000c0c0820 */ /* 0x000fe20000400000 */
[----:B------:R-:W-:Y:S01]  /*0370*/  FFMA R5, R8, R7, R5 ;  /* 0x0000000708057223 */ /* 0x000fe20000000005 */
[----:B------:R-:W-:Y:S01]  /*0380*/  @P0 FMUL R17, R17, 0.25 ;  /* 0x3e80000011110820 */ /* 0x000fe20000400000 */
[----:B------:R-:W1:Y:S01]  /*0390*/  LDC.64 R8, c[0x0][0x238] ;  /* 0x00008e00ff087b82 */ /* 0x000e620000000a00 */
[----:B------:R-:W2:Y:S01]  /*03a0*/  SHFL.BFLY PT, R4, R3, 0x8, 0x1f ;  /* 0x0d001f0003047f89 */ /* 0x000ea200000e0000 */
[----:B------:R-:W-:Y:S01]  /*03b0*/  @!P2 FMUL R12, R12, 16777216 ;  /* 0x4b8000000c0ca820 */ /* 0x000fe20000400000 */
[----:B------:R-:W-:Y:S01]  /*03c0*/  @!P2 FMUL R17, R17, 16777216 ;  /* 0x4b8000001111a820 */ /* 0x000fe20000400000 */
[----:B------:R-:W-:Y:S01]  /*03d0*/  LOP3.LUT P0, RZ, R11, 0x38, RZ, 0xc0, !PT ;  /* 0x000000380bff7812 */ /* 0x000fe2000780c0ff */
[----:B------:R-:W3:Y:S03]  /*03e0*/  SHFL.BFLY PT, R6, R5, 0x8, 0x1f ;  /* 0x0d001f0005067f89 */ /* 0x000ee600000e0000 */
[----:B------:R-:W4:Y:S01]  /*03f0*/  MUFU.RCP R12, R12 ;  /* 0x0000000c000c7308 */ /* 0x000f220000001000 */
[----:B------:R-:W-:Y:S01]  /*0400*/  ISETP.LT.AND P0, PT, R0, 0x30, !P0 ;  /* 0x000000300000780c */ /* 0x000fe20004701270 */
[----:B----4-:R-:W-:Y:S01]  /*0410*/  FMUL R17, R12, R17 ;  /* 0x000000110c117220 */ /* 0x010fe20000400000 */
[----:B-1----:R-:W-:-:S04]  /*0420*/  IMAD.WIDE R8, R0, 0x4, R8 ;  /* 0x0000000400087825 */ /* 0x002fc800078e0208 */
[----:B--2---:R-:W-:Y:S01]  /*0430*/  FADD R10, -R3, R4 ;  /* 0x00000004030a7221 */ /* 0x004fe20000000100 */
[----:B------:R-:W-:-:S03]  /*0440*/  FSEL R17, R17, RZ, P1 ;  /* 0x000000ff11117208 */ /* 0x000fc60000800000 */
[----:B------:R-:W-:Y:S01]  /*0450*/  FMUL R7, R10, R10 ;  /* 0x0000000a0a077220 */ /* 0x000fe20000400000 */
[----:B---3--:R-:W-:Y:S02]  /*0460*/  FADD R6, R5, R6 ;  /* 0x0000000605067221 */ /* 0x008fe40000000000 */
[----:B------:R-:W1:Y:S01]  /*0470*/  LDC.64 R4, c[0x0][0x228] ;  /* 0x00008a00ff047b82 */ /* 0x000e620000000a00 */
[----:B------:R-:W-:Y:S01]  /*0480*/  FMUL R7, R2, R7 ;  /* 0x0000000702077220 */ /* 0x000fe20000400000 */
[----:B------:R-:W-:Y:S01]  /*0490*/  MOV R2, 0x38000000 ;  /* 0x3800000000027802 */ /* 0x000fe20000000f00 */
[----:B------:R-:W-:Y:S02]  /*04a0*/  FFMA R3, R10, R17, R3 ;  /* 0x000000110a037223 */ /* 0x000fe40000000003 */
[----:B------:R-:W-:-:S03]  /*04b0*/  FFMA R13, R17, R7, R6 ;  /* 0x00000007110d7223 */ /* 0x000fc60000000006 */
[----:B------:R-:W2:Y:S01]  /*04c0*/  LDC.64 R6, c[0x0][0x230] ;  /* 0x00008c00ff067b82 */ /* 0x000ea20000000a00 */
[----:B------:R-:W-:-:S04]  /*04d0*/  FFMA R2, R13, R2, 9.9999997473787516356e-06 ;  /* 0x3727c5ac0d027423 */ /* 0x000fc80000000002 */
[----:B------:R-:W3:Y:S01]  /*04e0*/  MUFU.RSQ R11, R2 ;  /* 0x00000002000b7308 */ /* 0x000ee20000001400 */
[C---:B-1----:R-:W-:Y:S01]  /*04f0*/  IMAD.WIDE R4, R0.reuse, 0x4, R4 ;  /* 0x0000000400047825 */ /* 0x042fe200078e0204 */
[----:B---3--:R1:W-:Y:S04]  /*0500*/  @P0 STG.E desc[UR4][R8.64], R11 ;  /* 0x0000000b08000986 */ /* 0x0083e8000c101904 */
[----:B------:R1:W-:Y:S01]  /*0510*/  @P0 STG.E desc[UR4][R4.64], R3 ;  /* 0x0000000304000986 */ /* 0x0003e2000c101904 */
[----:B--2---:R-:W-:Y:S01]  /*0520*/  IMAD.WIDE R6, R0, 0x4, R6 ;  /* 0x0000000400067825 */ /* 0x004fe200078e0206 */
[----:B------:R-:W-:Y:S06]  /*0530*/  @!P0 EXIT ;  /* 0x000000000000894d */ /* 0x000fec0003800000 */
[----:B------:R-:W-:Y:S01]  /*0540*/  STG.E desc[UR4][R6.64], R13 ;  /* 0x0000000d06007986 */ /* 0x000fe2000c101904 */
[----:B------:R-:W-:Y:S05]  /*0550*/  EXIT ;  /* 0x000000000000794d */ /* 0x000fea0003800000 */
.L_x_0:
[----:B------:R-:W-:-:S00]  /*0560*/  BRA `(.L_x_0) ;  /* 0xfffffffc00fc7947 */ /* 0x000fc0000383ffff */
[----:B------:R-:W-:-:S00]  /*0570*/  NOP ;  /* 0x0000000000007918 */ /* 0x000fc00000000000 */
        /* <DEDUP_REMOVED lines=8> */
.L_x_1:


//--------------------- .nv.global.init           --------------------------
	.section	.nv.global.init,"aw",@progbits
.nv.global.init:
	.type		_$_str,@object
	.size		_$_str,(.L_0 - _$_str)
_$_str:
        /*0000*/ 	.byte	0x5f, 0x5f, 0x43, 0x55, 0x44, 0x41, 0x5f, 0x46, 0x54, 0x5a, 0x00
.L_0:


//--------------------- .nv.constant0.triton_per_fused_native_group_norm_22 --------------------------
	.section	.nv.constant0.triton_per_fused_native_group_norm_22,"a",@progbits
	.sectionflags	@""
	.align	4
.nv.constant0.triton_per_fused_native_group_norm_22:
	.zero		584
